//
// Generated by NVIDIA NVVM Compiler
//
// Compiler Build ID: CL-36424714
// Cuda compilation tools, release 13.0, V13.0.88
// Based on NVVM 20.0.0
//

.version 9.0
.target sm_100
.address_size 64

	// .globl	_Z13gaussian_blurPKfPfiiii
.const .align 4 .b8 kernel_c[1024];
.extern .shared .align 16 .b8 sdata[];

.visible .entry _Z13gaussian_blurPKfPfiiii(
	.param .u64 .ptr .align 1 _Z13gaussian_blurPKfPfiiii_param_0,
	.param .u64 .ptr .align 1 _Z13gaussian_blurPKfPfiiii_param_1,
	.param .u32 _Z13gaussian_blurPKfPfiiii_param_2,
	.param .u32 _Z13gaussian_blurPKfPfiiii_param_3,
	.param .u32 _Z13gaussian_blurPKfPfiiii_param_4,
	.param .u32 _Z13gaussian_blurPKfPfiiii_param_5
)
{
	.reg .pred 	%p<25>;
	.reg .b32 	%r<101>;
	.reg .b32 	%f<77>;
	.reg .b64 	%rd<35>;

	ld.param.u64 	%rd5, [_Z13gaussian_blurPKfPfiiii_param_0];
	ld.param.u64 	%rd6, [_Z13gaussian_blurPKfPfiiii_param_1];
	ld.param.u32 	%r43, [_Z13gaussian_blurPKfPfiiii_param_2];
	ld.param.u32 	%r44, [_Z13gaussian_blurPKfPfiiii_param_3];
	ld.param.u32 	%r45, [_Z13gaussian_blurPKfPfiiii_param_4];
	ld.param.u32 	%r46, [_Z13gaussian_blurPKfPfiiii_param_5];
	mov.u32 	%r1, %ntid.y;
	shr.u32 	%r47, %r45, 31;
	add.s32 	%r48, %r45, %r47;
	and.b32  	%r49, %r48, -2;
	add.s32 	%r2, %r49, %r1;
	mov.u32 	%r3, %ntid.x;
	shr.u32 	%r50, %r46, 31;
	add.s32 	%r51, %r46, %r50;
	and.b32  	%r52, %r51, -2;
	add.s32 	%r4, %r52, %r3;
	mov.u32 	%r5, %tid.y;
	setp.ge.s32 	%p1, %r5, %r2;
	@%p1 bra 	$L__BB0_8;
	mov.u32 	%r6, %tid.x;
	mov.u32 	%r53, %ctaid.y;
	mul.lo.s32 	%r54, %r53, %r1;
	shr.s32 	%r57, %r48, 1;
	sub.s32 	%r7, %r54, %r57;
	mov.u32 	%r58, %ctaid.x;
	mul.lo.s32 	%r59, %r58, %r3;
	shr.s32 	%r62, %r51, 1;
	sub.s32 	%r8, %r59, %r62;
	cvta.to.global.u64 	%rd1, %rd5;
	mov.u32 	%r93, %r5;
$L__BB0_2:
	setp.ge.s32 	%p2, %r6, %r4;
	@%p2 bra 	$L__BB0_7;
	add.s32 	%r10, %r7, %r93;
	mul.lo.s32 	%r11, %r10, %r44;
	mul.lo.s32 	%r12, %r93, %r4;
	mov.u32 	%r94, %r6;
$L__BB0_4:
	setp.ge.s32 	%p3, %r10, %r43;
	add.s32 	%r14, %r8, %r94;
	or.b32  	%r63, %r14, %r10;
	setp.lt.s32 	%p4, %r63, 0;
	setp.ge.s32 	%p5, %r14, %r44;
	or.pred  	%p6, %p3, %p5;
	mov.f32 	%f66, 0f00000000;
	or.pred  	%p7, %p6, %p4;
	@%p7 bra 	$L__BB0_6;
	add.s32 	%r64, %r14, %r11;
	mul.wide.s32 	%rd7, %r64, 4;
	add.s64 	%rd8, %rd1, %rd7;
	ld.global.f32 	%f66, [%rd8];
$L__BB0_6:
	add.s32 	%r65, %r94, %r12;
	shl.b32 	%r66, %r65, 2;
	mov.u32 	%r67, sdata;
	add.s32 	%r68, %r67, %r66;
	st.shared.f32 	[%r68], %f66;
	add.s32 	%r94, %r94, %r3;
	setp.lt.s32 	%p8, %r94, %r4;
	@%p8 bra 	$L__BB0_4;
$L__BB0_7:
	add.s32 	%r93, %r93, %r1;
	setp.lt.s32 	%p9, %r93, %r2;
	@%p9 bra 	$L__BB0_2;
$L__BB0_8:
	bar.sync 	0;
	setp.lt.s32 	%p10, %r45, 1;
	mov.f32 	%f75, 0f00000000;
	@%p10 bra 	$L__BB0_23;
	setp.lt.s32 	%p11, %r46, 1;
	mov.u32 	%r17, %tid.x;
	@%p11 bra 	$L__BB0_23;
	and.b32  	%r18, %r46, 7;
	add.s32 	%r19, %r18, -1;
	and.b32  	%r20, %r46, 3;
	and.b32  	%r21, %r46, 2147483640;
	and.b32  	%r22, %r46, 1;
	neg.s32 	%r23, %r21;
	shl.b32 	%r70, %r17, 2;
	mov.u32 	%r71, sdata;
	add.s32 	%r72, %r70, %r71;
	add.s32 	%r24, %r72, 16;
	shl.b32 	%r25, %r4, 2;
	mov.f32 	%f75, 0f00000000;
	mov.b32 	%r95, 0;
	mov.u64 	%rd29, kernel_c;
$L__BB0_11:
	setp.lt.u32 	%p12, %r46, 8;
	add.s32 	%r27, %r95, %r5;
	mad.lo.s32 	%r28, %r27, %r4, %r17;
	mul.lo.s32 	%r29, %r95, %r46;
	mov.b32 	%r99, 0;
	@%p12 bra 	$L__BB0_14;
	mad.lo.s32 	%r96, %r25, %r27, %r24;
	mul.wide.u32 	%rd9, %r29, 4;
	add.s64 	%rd11, %rd29, %rd9;
	add.s64 	%rd34, %rd11, 16;
	mov.u32 	%r97, %r23;
$L__BB0_13:
	.pragma "nounroll";
	ld.shared.f32 	%f22, [%r96+-16];
	ld.const.f32 	%f23, [%rd34+-16];
	fma.rn.f32 	%f24, %f22, %f23, %f75;
	ld.shared.f32 	%f25, [%r96+-12];
	ld.const.f32 	%f26, [%rd34+-12];
	fma.rn.f32 	%f27, %f25, %f26, %f24;
	ld.shared.f32 	%f28, [%r96+-8];
	ld.const.f32 	%f29, [%rd34+-8];
	fma.rn.f32 	%f30, %f28, %f29, %f27;
	ld.shared.f32 	%f31, [%r96+-4];
	ld.const.f32 	%f32, [%rd34+-4];
	fma.rn.f32 	%f33, %f31, %f32, %f30;
	ld.shared.f32 	%f34, [%r96];
	ld.const.f32 	%f35, [%rd34];
	fma.rn.f32 	%f36, %f34, %f35, %f33;
	ld.shared.f32 	%f37, [%r96+4];
	ld.const.f32 	%f38, [%rd34+4];
	fma.rn.f32 	%f39, %f37, %f38, %f36;
	ld.shared.f32 	%f40, [%r96+8];
	ld.const.f32 	%f41, [%rd34+8];
	fma.rn.f32 	%f42, %f40, %f41, %f39;
	ld.shared.f32 	%f43, [%r96+12];
	ld.const.f32 	%f44, [%rd34+12];
	fma.rn.f32 	%f75, %f43, %f44, %f42;
	add.s32 	%r97, %r97, 8;
	add.s32 	%r96, %r96, 32;
	add.s64 	%rd34, %rd34, 32;
	setp.ne.s32 	%p13, %r97, 0;
	mov.u32 	%r99, %r21;
	@%p13 bra 	$L__BB0_13;
$L__BB0_14:
	setp.eq.s32 	%p14, %r18, 0;
	@%p14 bra 	$L__BB0_22;
	setp.lt.u32 	%p15, %r19, 3;
	@%p15 bra 	$L__BB0_17;
	add.s32 	%r74, %r28, %r99;
	shl.b32 	%r75, %r74, 2;
	mov.u32 	%r76, sdata;
	add.s32 	%r77, %r76, %r75;
	ld.shared.f32 	%f46, [%r77];
	add.s32 	%r78, %r99, %r29;
	mul.wide.u32 	%rd12, %r78, 4;
	add.s64 	%rd14, %rd29, %rd12;
	ld.const.f32 	%f47, [%rd14];
	fma.rn.f32 	%f48, %f46, %f47, %f75;
	ld.shared.f32 	%f49, [%r77+4];
	cvt.u64.u32 	%rd15, %r29;
	cvt.u64.u32 	%rd16, %r99;
	add.s64 	%rd17, %rd16, %rd15;
	shl.b64 	%rd18, %rd17, 2;
	add.s64 	%rd19, %rd29, %rd18;
	ld.const.f32 	%f50, [%rd19+4];
	fma.rn.f32 	%f51, %f49, %f50, %f48;
	ld.shared.f32 	%f52, [%r77+8];
	ld.const.f32 	%f53, [%rd19+8];
	fma.rn.f32 	%f54, %f52, %f53, %f51;
	ld.shared.f32 	%f55, [%r77+12];
	ld.const.f32 	%f56, [%rd19+12];
	fma.rn.f32 	%f75, %f55, %f56, %f54;
	add.s32 	%r99, %r99, 4;
$L__BB0_17:
	setp.eq.s32 	%p16, %r20, 0;
	@%p16 bra 	$L__BB0_22;
	setp.eq.s32 	%p17, %r20, 1;
	@%p17 bra 	$L__BB0_20;
	add.s32 	%r79, %r28, %r99;
	shl.b32 	%r80, %r79, 2;
	mov.u32 	%r81, sdata;
	add.s32 	%r82, %r81, %r80;
	ld.shared.f32 	%f58, [%r82];
	add.s32 	%r83, %r99, %r29;
	mul.wide.u32 	%rd20, %r83, 4;
	add.s64 	%rd22, %rd29, %rd20;
	ld.const.f32 	%f59, [%rd22];
	fma.rn.f32 	%f60, %f58, %f59, %f75;
	ld.shared.f32 	%f61, [%r82+4];
	cvt.u64.u32 	%rd23, %r29;
	cvt.u64.u32 	%rd24, %r99;
	add.s64 	%rd25, %rd24, %rd23;
	shl.b64 	%rd26, %rd25, 2;
	add.s64 	%rd27, %rd29, %rd26;
	ld.const.f32 	%f62, [%rd27+4];
	fma.rn.f32 	%f75, %f61, %f62, %f60;
	add.s32 	%r99, %r99, 2;
$L__BB0_20:
	setp.eq.s32 	%p18, %r22, 0;
	@%p18 bra 	$L__BB0_22;
	add.s32 	%r84, %r28, %r99;
	shl.b32 	%r85, %r84, 2;
	mov.u32 	%r86, sdata;
	add.s32 	%r87, %r86, %r85;
	ld.shared.f32 	%f63, [%r87];
	add.s32 	%r88, %r99, %r29;
	mul.wide.u32 	%rd28, %r88, 4;
	add.s64 	%rd30, %rd29, %rd28;
	ld.const.f32 	%f64, [%rd30];
	fma.rn.f32 	%f75, %f63, %f64, %f75;
$L__BB0_22:
	add.s32 	%r95, %r95, 1;
	setp.ne.s32 	%p19, %r95, %r45;
	@%p19 bra 	$L__BB0_11;
$L__BB0_23:
	mov.u32 	%r89, %ctaid.y;
	mad.lo.s32 	%r41, %r89, %r1, %r5;
	mov.u32 	%r90, %ctaid.x;
	mov.u32 	%r91, %tid.x;
	mad.lo.s32 	%r42, %r90, %r3, %r91;
	setp.ge.s32 	%p20, %r41, %r43;
	setp.lt.s32 	%p21, %r42, 0;
	setp.ge.s32 	%p22, %r42, %r44;
	or.pred  	%p23, %p20, %p22;
	or.pred  	%p24, %p23, %p21;
	@%p24 bra 	$L__BB0_25;
	mad.lo.s32 	%r92, %r44, %r41, %r42;
	cvta.to.global.u64 	%rd31, %rd6;
	mul.wide.s32 	%rd32, %r92, 4;
	add.s64 	%rd33, %rd31, %rd32;
	st.global.f32 	[%rd33], %f75;
$L__BB0_25:
	ret;

}


// ===== COMPILED SASS (sm_100) =====

	.target	sm_100

	.elftype	@"ET_EXEC"


//--------------------- .note.nv.tkinfo           --------------------------
	.section	.note.nv.tkinfo,"",@"SHT_NOTE"
	.sectionflags	@"SHF_NOTE_NV_TKINFO"
	.tkinfo
        /*0018*/ 	.word	0x00000002
        /*0030*/ 	.string	""
        /*0030*/ 	.string	"ptxas"
        /*0030*/ 	.string	"Cuda compilation tools, release 13.0, V13.0.88"
        /*0030*/ 	.string	"Build cuda_13.0.r13.0/compiler.36424714_0"
        /*0030*/ 	.string	"-arch sm_100 -m 64 "



//--------------------- .note.nv.cuinfo           --------------------------
	.section	.note.nv.cuinfo,"",@"SHT_NOTE"
	.sectionflags	@"SHF_NOTE_NV_CUINFO"
        /*0018*/ 	.short	0x0002
        /*001a*/ 	.short	0x0064
        /*001c*/ 	.short	0x0082
	.zero		2


//--------------------- .nv.info                  --------------------------
	.section	.nv.info,"",@"SHT_CUDA_INFO"
	.align	4


	//----- nvinfo : EIATTR_REGCOUNT
	.align		4
        /*0000*/ 	.byte	0x04, 0x2f
        /*0002*/ 	.short	(.L_2 - .L_1)
	.align		4
.L_1:
        /*0004*/ 	.word	index@(_Z13gaussian_blurPKfPfiiii)
        /*0008*/ 	.word	0x00000019


	//----- nvinfo : EIATTR_FRAME_SIZE
	.align		4
.L_2:
        /*000c*/ 	.byte	0x04, 0x11
        /*000e*/ 	.short	(.L_4 - .L_3)
	.align		4
.L_3:
        /*0010*/ 	.word	index@(_Z13gaussian_blurPKfPfiiii)
        /*0014*/ 	.word	0x00000000


	//----- nvinfo : EIATTR_MIN_STACK_SIZE
	.align		4
.L_4:
        /*0018*/ 	.byte	0x04, 0x12
        /*001a*/ 	.short	(.L_6 - .L_5)
	.align		4
.L_5:
        /*001c*/ 	.word	index@(_Z13gaussian_blurPKfPfiiii)
        /*0020*/ 	.word	0x00000000
.L_6:


//--------------------- .nv.compat                --------------------------
	.section	.nv.compat,"",@"SHT_CUDA_COMPAT_INFO"
	.align	4
        /*0000*/ 	.byte	0x02, 0x09, 0x00, 0x00, 0x02, 0x02, 0x01, 0x00, 0x02, 0x05, 0x05, 0x00, 0x03, 0x07, 0x01, 0x01
        /*0010*/ 	.byte	0x02, 0x03, 0x00, 0x00, 0x02, 0x06, 0x01, 0x00, 0x04, 0x0b, 0x08, 0x00, 0x09, 0x00, 0x00, 0x00
        /*0020*/ 	.byte	0x00, 0x00, 0x00, 0x00


//--------------------- .nv.info._Z13gaussian_blurPKfPfiiii --------------------------
	.section	.nv.info._Z13gaussian_blurPKfPfiiii,"",@"SHT_CUDA_INFO"
	.sectionflags	@""
	.align	4


	//----- nvinfo : EIATTR_CUDA_API_VERSION
	.align		4
        /*0000*/ 	.byte	0x04, 0x37
        /*0002*/ 	.short	(.L_8 - .L_7)
.L_7:
        /*0004*/ 	.word	0x00000082


	//----- nvinfo : EIATTR_KPARAM_INFO
	.align		4
.L_8:
        /*0008*/ 	.byte	0x04, 0x17
        /*000a*/ 	.short	(.L_10 - .L_9)
.L_9:
        /*000c*/ 	.word	0x00000000
        /*0010*/ 	.short	0x0005
        /*0012*/ 	.short	0x001c
        /*0014*/ 	.byte	0x00, 0xf0, 0x11, 0x00


	//----- nvinfo : EIATTR_KPARAM_INFO
	.align		4
.L_10:
        /*0018*/ 	.byte	0x04, 0x17
        /*001a*/ 	.short	(.L_12 - .L_11)
.L_11:
        /*001c*/ 	.word	0x00000000
        /*0020*/ 	.short	0x0004
        /*0022*/ 	.short	0x0018
        /*0024*/ 	.byte	0x00, 0xf0, 0x11, 0x00


	//----- nvinfo : EIATTR_KPARAM_INFO
	.align		4
.L_12:
        /*0028*/ 	.byte	0x04, 0x17
        /*002a*/ 	.short	(.L_14 - .L_13)
.L_13:
        /*002c*/ 	.word	0x00000000
        /*0030*/ 	.short	0x0003
        /*0032*/ 	.short	0x0014
        /*0034*/ 	.byte	0x00, 0xf0, 0x11, 0x00


	//----- nvinfo : EIATTR_KPARAM_INFO
	.align		4
.L_14:
        /*0038*/ 	.byte	0x04, 0x17
        /*003a*/ 	.short	(.L_16 - .L_15)
.L_15:
        /*003c*/ 	.word	0x00000000
        /*0040*/ 	.short	0x0002
        /*0042*/ 	.short	0x0010
        /*0044*/ 	.byte	0x00, 0xf0, 0x11, 0x00


	//----- nvinfo : EIATTR_KPARAM_INFO
	.align		4
.L_16:
        /*0048*/ 	.byte	0x04, 0x17
        /*004a*/ 	.short	(.L_18 - .L_17)
.L_17:
        /*004c*/ 	.word	0x00000000
        /*0050*/ 	.short	0x0001
        /*0052*/ 	.short	0x0008
        /*0054*/ 	.byte	0x00, 0xf5, 0x21, 0x00


	//----- nvinfo : EIATTR_KPARAM_INFO
	.align		4
.L_18:
        /*0058*/ 	.byte	0x04, 0x17
        /*005a*/ 	.short	(.L_20 - .L_19)
.L_19:
        /*005c*/ 	.word	0x00000000
        /*0060*/ 	.short	0x0000
        /*0062*/ 	.short	0x0000
        /*0064*/ 	.byte	0x00, 0xf5, 0x21, 0x00


	//----- nvinfo : EIATTR_SPARSE_MMA_MASK
	.align		4
.L_20:
        /*0068*/ 	.byte	0x03, 0x50
        /*006a*/ 	.short	0x0000


	//----- nvinfo : EIATTR_MAXREG_COUNT
	.align		4
        /*006c*/ 	.byte	0x03, 0x1b
        /*006e*/ 	.short	0x00ff


	//----- nvinfo : EIATTR_NUM_BARRIERS
	.align		4
        /*0070*/ 	.byte	0x02, 0x4c
        /*0072*/ 	.byte	0x01
	.zero		1


	//----- nvinfo : EIATTR_MERCURY_ISA_VERSION
	.align		4
        /*0074*/ 	.byte	0x03, 0x5f
        /*0076*/ 	.short	0x0101


	//----- nvinfo : EIATTR_VRC_CTA_INIT_COUNT
	.align		4
        /*0078*/ 	.byte	0x02, 0x4a
	.zero		1
	.zero		1


	//----- nvinfo : EIATTR_EXIT_INSTR_OFFSETS
	.align		4
        /*007c*/ 	.byte	0x04, 0x1c
        /*007e*/ 	.short	(.L_22 - .L_21)


	//   ....[0]....
.L_21:
        /*0080*/ 	.word	0x00000bb0


	//   ....[1]....
        /*0084*/ 	.word	0x00000c00


	//----- nvinfo : EIATTR_CRS_STACK_SIZE
	.align		4
.L_22:
        /*0088*/ 	.byte	0x04, 0x1e
        /*008a*/ 	.short	(.L_24 - .L_23)
.L_23:
        /*008c*/ 	.word	0x00000000


	//----- nvinfo : EIATTR_CBANK_PARAM_SIZE
	.align		4
.L_24:
        /*0090*/ 	.byte	0x03, 0x19
        /*0092*/ 	.short	0x0020


	//----- nvinfo : EIATTR_PARAM_CBANK
	.align		4
        /*0094*/ 	.byte	0x04, 0x0a
        /*0096*/ 	.short	(.L_26 - .L_25)
	.align		4
.L_25:
        /*0098*/ 	.word	index@(.nv.constant0._Z13gaussian_blurPKfPfiiii)
        /*009c*/ 	.short	0x0380
        /*009e*/ 	.short	0x0020


	//----- nvinfo : EIATTR_SW_WAR
	.align		4
.L_26:
        /*00a0*/ 	.byte	0x04, 0x36
        /*00a2*/ 	.short	(.L_28 - .L_27)
.L_27:
        /*00a4*/ 	.word	0x00000008
.L_28:


//--------------------- .nv.callgraph             --------------------------
	.section	.nv.callgraph,"",@"SHT_CUDA_CALLGRAPH"
	.align	4
	.sectionentsize	8
	.align		4
        /*0000*/ 	.word	0x00000000
	.align		4
        /*0004*/ 	.word	0xffffffff
	.align		4
        /*0008*/ 	.word	0x00000000
	.align		4
        /*000c*/ 	.word	0xfffffffe
	.align		4
        /*0010*/ 	.word	0x00000000
	.align		4
        /*0014*/ 	.word	0xfffffffd
	.align		4
        /*0018*/ 	.word	0x00000000
	.align		4
        /*001c*/ 	.word	0xfffffffc


//--------------------- .nv.constant3             --------------------------
	.section	.nv.constant3,"a",@progbits
	.align	4
.nv.constant3:
	.type		kernel_c,@object
	.size		kernel_c,(.L_0 - kernel_c)
kernel_c:
	.zero		1024
.L_0:


//--------------------- .text._Z13gaussian_blurPKfPfiiii --------------------------
	.section	.text._Z13gaussian_blurPKfPfiiii,"ax",@progbits
	.align	128
        .global         _Z13gaussian_blurPKfPfiiii
        .type           _Z13gaussian_blurPKfPfiiii,@function
        .size           _Z13gaussian_blurPKfPfiiii,(.L_x_14 - _Z13gaussian_blurPKfPfiiii)
        .other          _Z13gaussian_blurPKfPfiiii,@"STO_CUDA_ENTRY STV_DEFAULT"
_Z13gaussian_blurPKfPfiiii:
.text._Z13gaussian_blurPKfPfiiii:
[----:B------:R-:W-:Y:S08]  /*0000*/  LDC R1, c[0x0][0x37c] ;  /* 0x0000df00ff017b82 */ /* 0x000ff00000000800 */
[----:B------:R-:W0:Y:S01]  /*0010*/  LDC.64 R4, c[0x0][0x398] ;  /* 0x0000e600ff047b82 */ /* 0x000e220000000a00 */
[----:B------:R-:W1:Y:S01]  /*0020*/  S2R R0, SR_TID.Y ;  /* 0x0000000000007919 */ /* 0x000e620000002200 */
[----:B------:R-:W2:Y:S01]  /*0030*/  LDCU UR19, c[0x0][0x364] ;  /* 0x00006c80ff1377ac */ /* 0x000ea20008000800 */
[----:B------:R-:W-:Y:S01]  /*0040*/  BSSY.RECONVERGENT B0, `(.L_x_0) ;  /* 0x0000031000007945 */ /* 0x000fe20003800200 */
[----:B------:R-:W3:Y:S01]  /*0050*/  LDCU UR20, c[0x0][0x360] ;  /* 0x00006c00ff1477ac */ /* 0x000ee20008000800 */
[----:B------:R-:W4:Y:S01]  /*0060*/  LDCU.64 UR12, c[0x0][0x358] ;  /* 0x00006b00ff0c77ac */ /* 0x000f220008000a00 */
[----:B------:R-:W0:Y:S02]  /*0070*/  LDCU.64 UR4, c[0x0][0x390] ;  /* 0x00007200ff0477ac */ /* 0x000e240008000a00 */
[----:B0-----:R-:W-:-:S02]  /*0080*/  LEA.HI R4, R4, R4, RZ, 0x1 ;  /* 0x0000000404047211 */ /* 0x001fc400078f08ff */
[----:B------:R-:W-:Y:S02]  /*0090*/  LEA.HI R5, R5, R5, RZ, 0x1 ;  /* 0x0000000505057211 */ /* 0x000fe400078f08ff */
[----:B------:R-:W-:Y:S02]  /*00a0*/  LOP3.LUT R3, R4, 0xfffffffe, RZ, 0xc0, !PT ;  /* 0xfffffffe04037812 */ /* 0x000fe400078ec0ff */
[----:B------:R-:W-:Y:S02]  /*00b0*/  LOP3.LUT R2, R5, 0xfffffffe, RZ, 0xc0, !PT ;  /* 0xfffffffe05027812 */ /* 0x000fe400078ec0ff */
[----:B--2---:R-:W-:-:S03]  /*00c0*/  IADD3 R3, PT, PT, R3, UR19, RZ ;  /* 0x0000001303037c10 */ /* 0x004fc6000fffe0ff */
[----:B---3--:R-:W-:Y:S01]  /*00d0*/  VIADD R2, R2, UR20 ;  /* 0x0000001402027c36 */ /* 0x008fe20008000000 */
[----:B-1----:R-:W-:-:S13]  /*00e0*/  ISETP.GE.AND P0, PT, R0, R3, PT ;  /* 0x000000030000720c */ /* 0x002fda0003f06270 */
[----:B----4-:R-:W-:Y:S05]  /*00f0*/  @P0 BRA `(.L_x_1) ;  /* 0x0000000000940947 */ /* 0x010fea0003800000 */
[----:B------:R-:W0:Y:S01]  /*0100*/  S2R R7, SR_CTAID.Y ;  /* 0x0000000000077919 */ /* 0x000e220000002600 */
[----:B------:R-:W-:Y:S02]  /*0110*/  SHF.R.S32.HI R4, RZ, 0x1, R4 ;  /* 0x00000001ff047819 */ /* 0x000fe40000011404 */
[----:B------:R-:W-:Y:S01]  /*0120*/  SHF.R.S32.HI R5, RZ, 0x1, R5 ;  /* 0x00000001ff057819 */ /* 0x000fe20000011405 */
[----:B------:R-:W1:Y:S01]  /*0130*/  S2R R8, SR_CTAID.X ;  /* 0x0000000000087919 */ /* 0x000e620000002500 */
[----:B------:R-:W-:Y:S01]  /*0140*/  MOV R9, R0 ;  /* 0x0000000000097202 */ /* 0x000fe20000000f00 */
[----:B------:R-:W2:Y:S01]  /*0150*/  S2R R13, SR_TID.X ;  /* 0x00000000000d7919 */ /* 0x000ea20000002100 */
[----:B0-----:R-:W-:Y:S02]  /*0160*/  IMAD R6, R7, UR19, -R4 ;  /* 0x0000001307067c24 */ /* 0x001fe4000f8e0a04 */
[----:B-1----:R-:W-:-:S07]  /*0170*/  IMAD R7, R8, UR20, -R5 ;  /* 0x0000001408077c24 */ /* 0x002fce000f8e0a05 */
.L_x_5:
[----:B--2---:R-:W-:Y:S01]  /*0180*/  ISETP.GE.AND P0, PT, R13, R2, PT ;  /* 0x000000020d00720c */ /* 0x004fe20003f06270 */
[----:B------:R-:W-:-:S12]  /*0190*/  BSSY.RECONVERGENT B1, `(.L_x_2) ;  /* 0x0000018000017945 */ /* 0x000fd80003800200 */
[----:B0-----:R-:W-:Y:S05]  /*01a0*/  @P0 BRA `(.L_x_3) ;  /* 0x0000000000580947 */ /* 0x001fea0003800000 */
[----:B------:R-:W0:Y:S01]  /*01b0*/  S2R R5, SR_CgaCtaId ;  /* 0x0000000000057919 */ /* 0x000e220000008800 */
[----:B------:R-:W-:Y:S01]  /*01c0*/  MOV R4, 0x400 ;  /* 0x0000040000047802 */ /* 0x000fe20000000f00 */
[----:B------:R-:W-:Y:S01]  /*01d0*/  IMAD.IADD R14, R6, 0x1, R9 ;  /* 0x00000001060e7824 */ /* 0x000fe200078e0209 */
[----:B------:R-:W-:Y:S01]  /*01e0*/  MOV R8, R13 ;  /* 0x0000000d00087202 */ /* 0x000fe20000000f00 */
[----:B------:R-:W-:Y:S01]  /*01f0*/  IMAD R15, R2, R9, RZ ;  /* 0x00000009020f7224 */ /* 0x000fe200078e02ff */
[----:B0-----:R-:W-:-:S07]  /*0200*/  LEA R12, R5, R4, 0x18 ;  /* 0x00000004050c7211 */ /* 0x001fce00078ec0ff */
.L_x_4:
[----:B0-----:R-:W-:Y:S02]  /*0210*/  IMAD.IADD R11, R7, 0x1, R8 ;  /* 0x00000001070b7824 */ /* 0x001fe400078e0208 */
[----:B------:R-:W-:-:S03]  /*0220*/  HFMA2 R10, -RZ, RZ, 0, 0 ;  /* 0x00000000ff0a7431 */ /* 0x000fc600000001ff */
[C---:B------:R-:W-:Y:S02]  /*0230*/  ISETP.GE.AND P0, PT, R11.reuse, UR5, PT ;  /* 0x000000050b007c0c */ /* 0x040fe4000bf06270 */
[----:B------:R-:W-:Y:S02]  /*0240*/  LOP3.LUT R4, R11, R14, RZ, 0xfc, !PT ;  /* 0x0000000e0b047212 */ /* 0x000fe400078efcff */
[----:B------:R-:W-:-:S04]  /*0250*/  ISETP.GE.OR P0, PT, R14, UR4, P0 ;  /* 0x000000040e007c0c */ /* 0x000fc80008706670 */
[----:B------:R-:W-:-:S13]  /*0260*/  ISETP.LT.OR P0, PT, R4, RZ, P0 ;  /* 0x000000ff0400720c */ /* 0x000fda0000701670 */
[----:B------:R-:W0:Y:S01]  /*0270*/  @!P0 LDC.64 R4, c[0x0][0x380] ;  /* 0x0000e000ff048b82 */ /* 0x000e220000000a00 */
[----:B------:R-:W-:-:S04]  /*0280*/  @!P0 IMAD R11, R14, UR5, R11 ;  /* 0x000000050e0b8c24 */ /* 0x000fc8000f8e020b */
[----:B0-----:R-:W-:-:S05]  /*0290*/  @!P0 IMAD.WIDE R4, R11, 0x4, R4 ;  /* 0x000000040b048825 */ /* 0x001fca00078e0204 */
[----:B------:R-:W2:Y:S01]  /*02a0*/  @!P0 LDG.E R10, desc[UR12][R4.64] ;  /* 0x0000000c040a8981 */ /* 0x000ea2000c1e1900 */
[----:B------:R-:W-:Y:S02]  /*02b0*/  IMAD.IADD R11, R15, 0x1, R8 ;  /* 0x000000010f0b7824 */ /* 0x000fe400078e0208 */
[----:B------:R-:W-:-:S03]  /*02c0*/  VIADD R8, R8, UR20 ;  /* 0x0000001408087c36 */ /* 0x000fc60008000000 */
[----:B------:R-:W-:Y:S02]  /*02d0*/  LEA R11, R11, R12, 0x2 ;  /* 0x0000000c0b0b7211 */ /* 0x000fe400078e10ff */
[----:B------:R-:W-:-:S03]  /*02e0*/  ISETP.GE.AND P0, PT, R8, R2, PT ;  /* 0x000000020800720c */ /* 0x000fc60003f06270 */
[----:B--2---:R0:W-:Y:S10]  /*02f0*/  STS [R11], R10 ;  /* 0x0000000a0b007388 */ /* 0x0041f40000000800 */
[----:B------:R-:W-:Y:S05]  /*0300*/  @!P0 BRA `(.L_x_4) ;  /* 0xfffffffc00c08947 */ /* 0x000fea000383ffff */
.L_x_3:
[----:B------:R-:W-:Y:S05]  /*0310*/  BSYNC.RECONVERGENT B1 ;  /* 0x0000000000017941 */ /* 0x000fea0003800200 */
.L_x_2:
[----:B------:R-:W-:-:S04]  /*0320*/  IADD3 R9, PT, PT, R9, UR19, RZ ;  /* 0x0000001309097c10 */ /* 0x000fc8000fffe0ff */
[----:B------:R-:W-:-:S13]  /*0330*/  ISETP.GE.AND P0, PT, R9, R3, PT ;  /* 0x000000030900720c */ /* 0x000fda0003f06270 */
[----:B------:R-:W-:Y:S05]  /*0340*/  @!P0 BRA `(.L_x_5) ;  /* 0xfffffffc008c8947 */ /* 0x000fea000383ffff */
.L_x_1:
[----:B------:R-:W-:Y:S05]  /*0350*/  BSYNC.RECONVERGENT B0 ;  /* 0x0000000000007941 */ /* 0x000fea0003800200 */
.L_x_0:
[----:B------:R-:W1:Y:S01]  /*0360*/  LDCU UR4, c[0x0][0x398] ;  /* 0x00007300ff0477ac */ /* 0x000e620008000800 */
[----:B------:R-:W-:Y:S01]  /*0370*/  IMAD.MOV.U32 R6, RZ, RZ, RZ ;  /* 0x000000ffff067224 */ /* 0x000fe200078e00ff */
[----:B-1----:R-:W-:Y:S01]  /*0380*/  UISETP.GE.AND UP0, UPT, UR4, 0x1, UPT ;  /* 0x000000010400788c */ /* 0x002fe2000bf06270 */
[----:B------:R-:W-:Y:S08]  /*0390*/  BAR.SYNC.DEFER_BLOCKING 0x0 ;  /* 0x0000000000007b1d */ /* 0x000ff00000010000 */
[----:B------:R-:W-:Y:S05]  /*03a0*/  BRA.U !UP0, `(.L_x_6) ;  /* 0x0000000508dc7547 */ /* 0x000fea000b800000 */
[----:B------:R-:W1:Y:S02]  /*03b0*/  LDCU UR6, c[0x0][0x39c] ;  /* 0x00007380ff0677ac */ /* 0x000e640008000800 */
[----:B-1----:R-:W-:-:S09]  /*03c0*/  UISETP.GE.AND UP0, UPT, UR6, 0x1, UPT ;  /* 0x000000010600788c */ /* 0x002fd2000bf06270 */
[----:B------:R-:W-:Y:S05]  /*03d0*/  BRA.U !UP0, `(.L_x_6) ;  /* 0x0000000508d07547 */ /* 0x000fea000b800000 */
[----:B------:R-:W1:Y:S01]  /*03e0*/  S2R R3, SR_TID.X ;  /* 0x0000000000037919 */ /* 0x000e620000002100 */
[----:B------:R-:W2:Y:S01]  /*03f0*/  S2UR UR5, SR_CgaCtaId ;  /* 0x00000000000579c3 */ /* 0x000ea20000008800 */
[----:B------:R-:W-:Y:S01]  /*0400*/  UMOV UR4, 0x400 ;  /* 0x0000040000047882 */ /* 0x000fe20000000000 */
[----:B------:R-:W-:Y:S01]  /*0410*/  ULOP3.LUT UR14, UR6, 0x7, URZ, 0xc0, !UPT ;  /* 0x00000007060e7892 */ /* 0x000fe2000f8ec0ff */
[----:B------:R-:W-:Y:S01]  /*0420*/  SHF.L.U32 R4, R2, 0x2, RZ ;  /* 0x0000000202047819 */ /* 0x000fe200000006ff */
[----:B------:R-:W-:Y:S01]  /*0430*/  ULOP3.LUT UR7, UR6, 0x7ffffff8, URZ, 0xc0, !UPT ;  /* 0x7ffffff806077892 */ /* 0x000fe2000f8ec0ff */
[----:B------:R-:W-:Y:S01]  /*0440*/  MOV R6, RZ ;  /* 0x000000ff00067202 */ /* 0x000fe20000000f00 */
[----:B------:R-:W-:Y:S02]  /*0450*/  ULOP3.LUT UR6, UR6, 0x3, URZ, 0xc0, !UPT ;  /* 0x0000000306067892 */ /* 0x000fe4000f8ec0ff */
[----:B------:R-:W-:Y:S02]  /*0460*/  UIADD3 UR10, UPT, UPT, -UR7, URZ, URZ ;  /* 0x000000ff070a7290 */ /* 0x000fe4000fffe1ff */
[----:B--2---:R-:W-:-:S02]  /*0470*/  ULEA UR4, UR5, UR4, 0x18 ;  /* 0x0000000405047291 */ /* 0x004fc4000f8ec0ff */
[----:B------:R-:W-:-:S04]  /*0480*/  UIADD3 UR5, UPT, UPT, UR14, -0x1, URZ ;  /* 0xffffffff0e057890 */ /* 0x000fc8000fffe0ff */
[----:B------:R-:W-:Y:S01]  /*0490*/  UISETP.GE.U32.AND UP0, UPT, UR5, 0x3, UPT ;  /* 0x000000030500788c */ /* 0x000fe2000bf06070 */
[----:B-1----:R-:W-:Y:S01]  /*04a0*/  LEA R7, R3, UR4, 0x2 ;  /* 0x0000000403077c11 */ /* 0x002fe2000f8e10ff */
[----:B------:R-:W-:-:S04]  /*04b0*/  UMOV UR4, URZ ;  /* 0x000000ff00047c82 */ /* 0x000fc80008000000 */
[----:B------:R-:W-:-:S07]  /*04c0*/  VIADD R7, R7, 0x10 ;  /* 0x0000001007077836 */ /* 0x000fce0000000000 */
.L_x_12:
[----:B------:R-:W1:Y:S01]  /*04d0*/  LDCU.64 UR22, c[0x0][0x398] ;  /* 0x00007300ff1677ac */ /* 0x000e620008000a00 */
[----:B------:R-:W-:Y:S01]  /*04e0*/  IADD3 R8, PT, PT, R0, UR4, RZ ;  /* 0x0000000400087c10 */ /* 0x000fe2000fffe0ff */
[----:B------:R-:W-:-:S04]  /*04f0*/  UMOV UR5, URZ ;  /* 0x000000ff00057c82 */ /* 0x000fc80008000000 */
[----:B------:R-:W-:Y:S01]  /*0500*/  IMAD R5, R2, R8, R3 ;  /* 0x0000000802057224 */ /* 0x000fe200078e0203 */
[----:B-1----:R-:W-:Y:S02]  /*0510*/  UISETP.GE.U32.AND UP2, UPT, UR23, 0x8, UPT ;  /* 0x000000081700788c */ /* 0x002fe4000bf46070 */
[----:B------:R-:W-:Y:S02]  /*0520*/  UIMAD UR11, UR4, UR23, URZ ;  /* 0x00000017040b72a4 */ /* 0x000fe4000f8e02ff */
[----:B------:R-:W-:-:S04]  /*0530*/  UIADD3 UR4, UPT, UPT, UR4, 0x1, URZ ;  /* 0x0000000104047890 */ /* 0x000fc8000fffe0ff */
[----:B------:R-:W-:Y:S01]  /*0540*/  UISETP.NE.AND UP1, UPT, UR4, UR22, UPT ;  /* 0x000000160400728c */ /* 0x000fe2000bf25270 */
[----:B------:R-:W-:Y:S10]  /*0550*/  BRA.U !UP2, `(.L_x_7) ;  /* 0x000000010a887547 */ /* 0x000ff4000b800000 */
[----:B------:R-:W-:Y:S01]  /*0560*/  IMAD R8, R4, R8, R7 ;  /* 0x0000000804087224 */ /* 0x000fe200078e0207 */
[----:B------:R-:W-:Y:S01]  /*0570*/  UMOV UR8, 0x10 ;  /* 0x0000001000087882 */ /* 0x000fe20000000000 */
[----:B------:R-:W-:Y:S01]  /*0580*/  UMOV UR5, UR10 ;  /* 0x0000000a00057c82 */ /* 0x000fe20008000000 */
[----:B------:R-:W-:-:S12]  /*0590*/  UIMAD UR8, UR11, 0x4, UR8 ;  /* 0x000000040b0878a4 */ /* 0x000fd8000f8e0208 */
.L_x_8:
[----:B------:R-:W1:Y:S01]  /*05a0*/  LDS R9, [R8+-0x10] ;  /* 0xfffff00008097984 */ /* 0x000e620000000800 */
[----:B------:R-:W1:Y:S03]  /*05b0*/  LDCU UR9, c[0x3][UR8+-0x10] ;  /* 0x00fffe00080977ac */ /* 0x000e660008000800 */
[----:B0-----:R-:W0:Y:S01]  /*05c0*/  LDS R10, [R8+-0xc] ;  /* 0xfffff400080a7984 */ /* 0x001e220000000800 */
[----:B------:R-:W0:Y:S03]  /*05d0*/  LDCU UR15, c[0x3][UR8+-0xc] ;  /* 0x00fffe80080f77ac */ /* 0x000e260008000800 */
[----:B------:R-:W2:Y:S01]  /*05e0*/  LDS R12, [R8+-0x8] ;  /* 0xfffff800080c7984 */ /* 0x000ea20000000800 */
[----:B------:R-:W2:Y:S03]  /*05f0*/  LDCU UR16, c[0x3][UR8+-0x8] ;  /* 0x00ffff00081077ac */ /* 0x000ea60008000800 */
[----:B------:R-:W3:Y:S01]  /*0600*/  LDS R14, [R8+-0x4] ;  /* 0xfffffc00080e7984 */ /* 0x000ee20000000800 */
[----:B------:R-:W3:Y:S03]  /*0610*/  LDCU UR17, c[0x3][UR8+-0x4] ;  /* 0x00ffff80081177ac */ /* 0x000ee60008000800 */
[----:B------:R-:W4:Y:S01]  /*0620*/  LDS R16, [R8] ;  /* 0x0000000008107984 */ /* 0x000f220000000800 */
[----:B------:R-:W4:Y:S03]  /*0630*/  LDCU UR18, c[0x3][UR8] ;  /* 0x00c00000081277ac */ /* 0x000f260008000800 */
[----:B------:R-:W5:Y:S01]  /*0640*/  LDS R18, [R8+0x4] ;  /* 0x0000040008127984 */ /* 0x000f620000000800 */
[----:B------:R-:W-:-:S03]  /*0650*/  UIADD3 UR5, UPT, UPT, UR5, 0x8, URZ ;  /* 0x0000000805057890 */ /* 0x000fc6000fffe0ff */
[----:B------:R-:W5:Y:S01]  /*0660*/  LDS R20, [R8+0x8] ;  /* 0x0000080008147984 */ /* 0x000f620000000800 */
[----:B------:R-:W-:-:S03]  /*0670*/  UISETP.NE.AND UP2, UPT, UR5, URZ, UPT ;  /* 0x000000ff0500728c */ /* 0x000fc6000bf45270 */
[----:B------:R1:W5:Y:S02]  /*0680*/  LDS R22, [R8+0xc] ;  /* 0x00000c0008167984 */ /* 0x0003640000000800 */
[----:B-1----:R-:W-:Y:S01]  /*0690*/  IADD3 R8, PT, PT, R8, 0x20, RZ ;  /* 0x0000002008087810 */ /* 0x002fe20007ffe0ff */
[----:B------:R-:W-:Y:S01]  /*06a0*/  FFMA R9, R9, UR9, R6 ;  /* 0x0000000909097c23 */ /* 0x000fe20008000006 */
[----:B------:R-:W5:Y:S03]  /*06b0*/  LDCU UR9, c[0x3][UR8+0x4] ;  /* 0x00c00080080977ac */ /* 0x000f660008000800 */
[----:B0-----:R-:W-:Y:S01]  /*06c0*/  FFMA R9, R10, UR15, R9 ;  /* 0x0000000f0a097c23 */ /* 0x001fe20008000009 */
[----:B------:R-:W0:Y:S03]  /*06d0*/  LDCU UR15, c[0x3][UR8+0x8] ;  /* 0x00c00100080f77ac */ /* 0x000e260008000800 */
[----:B--2---:R-:W-:Y:S01]  /*06e0*/  FFMA R9, R12, UR16, R9 ;  /* 0x000000100c097c23 */ /* 0x004fe20008000009 */
[----:B------:R-:W1:Y:S03]  /*06f0*/  LDCU UR16, c[0x3][UR8+0xc] ;  /* 0x00c00180081077ac */ /* 0x000e660008000800 */
[----:B---3--:R-:W-:Y:S01]  /*0700*/  FFMA R9, R14, UR17, R9 ;  /* 0x000000110e097c23 */ /* 0x008fe20008000009 */
[----:B------:R-:W-:-:S03]  /*0710*/  UIADD3 UR8, UPT, UPT, UR8, 0x20, URZ ;  /* 0x0000002008087890 */ /* 0x000fc6000fffe0ff */
[----:B----4-:R-:W-:-:S04]  /*0720*/  FFMA R9, R16, UR18, R9 ;  /* 0x0000001210097c23 */ /* 0x010fc80008000009 */
[----:B-----5:R-:W-:-:S04]  /*0730*/  FFMA R9, R18, UR9, R9 ;  /* 0x0000000912097c23 */ /* 0x020fc80008000009 */
[----:B0-----:R-:W-:-:S04]  /*0740*/  FFMA R9, R20, UR15, R9 ;  /* 0x0000000f14097c23 */ /* 0x001fc80008000009 */
[----:B-1----:R-:W-:Y:S01]  /*0750*/  FFMA R6, R22, UR16, R9 ;  /* 0x0000001016067c23 */ /* 0x002fe20008000009 */
[----:B------:R-:W-:Y:S06]  /*0760*/  BRA.U UP2, `(.L_x_8) ;  /* 0xfffffffd028c7547 */ /* 0x000fec000b83ffff */
[----:B------:R-:W-:-:S05]  /*0770*/  UMOV UR5, UR7 ;  /* 0x0000000700057c82 */ /* 0x000fca0008000000 */
.L_x_7:
[----:B------:R-:W-:-:S09]  /*0780*/  UISETP.NE.AND UP2, UPT, UR14, URZ, UPT ;  /* 0x000000ff0e00728c */ /* 0x000fd2000bf45270 */
[----:B------:R-:W-:Y:S05]  /*0790*/  BRA.U !UP2, `(.L_x_9) ;  /* 0x000000010adc7547 */ /* 0x000fea000b800000 */
[----:B------:R-:W-:Y:S01]  /*07a0*/  UISETP.NE.AND UP2, UPT, UR6, URZ, UPT ;  /* 0x000000ff0600728c */ /* 0x000fe2000bf45270 */
[----:B------:R-:W-:Y:S10]  /*07b0*/  BRA.U !UP0, `(.L_x_10) ;  /* 0x0000000108587547 */ /* 0x000ff4000b800000 */
[----:B------:R-:W1:Y:S01]  /*07c0*/  S2UR UR9, SR_CgaCtaId ;  /* 0x00000000000979c3 */ /* 0x000e620000008800 */
[----:B------:R-:W-:Y:S01]  /*07d0*/  UMOV UR8, 0x400 ;  /* 0x0000040000087882 */ /* 0x000fe20000000000 */
[----:B------:R-:W-:Y:S01]  /*07e0*/  VIADD R8, R5, UR5 ;  /* 0x0000000505087c36 */ /* 0x000fe20008000000 */
[----:B-1----:R-:W-:Y:S02]  /*07f0*/  ULEA UR8, UR9, UR8, 0x18 ;  /* 0x0000000809087291 */ /* 0x002fe4000f8ec0ff */
[----:B------:R-:W-:-:S04]  /*0800*/  UIADD3 UR9, UPT, UPT, UR11, UR5, URZ ;  /* 0x000000050b097290 */ /* 0x000fc8000fffe0ff */
[----:B------:R-:W-:Y:S01]  /*0810*/  LEA R8, R8, UR8, 0x2 ;  /* 0x0000000808087c11 */ /* 0x000fe2000f8e10ff */
[----:B------:R-:W-:Y:S02]  /*0820*/  UIADD3 UR8, UPT, UPT, UR11, UR5, URZ ;  /* 0x000000050b087290 */ /* 0x000fe4000fffe0ff */
[----:B------:R-:W-:Y:S02]  /*0830*/  USHF.L.U32 UR9, UR9, 0x2, URZ ;  /* 0x0000000209097899 */ /* 0x000fe400080006ff */
[----:B------:R-:W1:Y:S01]  /*0840*/  LDS R9, [R8] ;  /* 0x0000000008097984 */ /* 0x000e620000000800 */
[----:B------:R-:W-:Y:S02]  /*0850*/  USHF.L.U32 UR8, UR8, 0x2, URZ ;  /* 0x0000000208087899 */ /* 0x000fe400080006ff */
[----:B------:R-:W-:Y:S01]  /*0860*/  UIADD3 UR5, UPT, UPT, UR5, 0x4, URZ ;  /* 0x0000000405057890 */ /* 0x000fe2000fffe0ff */
[----:B0-----:R-:W0:Y:S04]  /*0870*/  LDS R10, [R8+0x4] ;  /* 0x00000400080a7984 */ /* 0x001e280000000800 */
[----:B------:R-:W2:Y:S02]  /*0880*/  LDS R12, [R8+0x8] ;  /* 0x00000800080c7984 */ /* 0x000ea40000000800 */
[----:B------:R-:W0:Y:S02]  /*0890*/  LDCU UR15, c[0x3][UR9+0x4] ;  /* 0x00c00080090f77ac */ /* 0x000e240008000800 */
[----:B------:R-:W3:Y:S01]  /*08a0*/  LDS R14, [R8+0xc] ;  /* 0x00000c00080e7984 */ /* 0x000ee20000000800 */
[----:B------:R-:W1:Y:S01]  /*08b0*/  LDCU UR8, c[0x3][UR8] ;  /* 0x00c00000080877ac */ /* 0x000e620008000800 */
[----:B------:R-:W2:Y:S01]  /*08c0*/  LDCU UR16, c[0x3][UR9+0x8] ;  /* 0x00c00100091077ac */ /* 0x000ea20008000800 */
[----:B------:R-:W3:Y:S01]  /*08d0*/  LDCU UR9, c[0x3][UR9+0xc] ;  /* 0x00c00180090977ac */ /* 0x000ee20008000800 */
[----:B-1----:R-:W-:-:S04]  /*08e0*/  FFMA R9, R9, UR8, R6 ;  /* 0x0000000809097c23 */ /* 0x002fc80008000006 */
[----:B0-----:R-:W-:-:S04]  /*08f0*/  FFMA R9, R10, UR15, R9 ;  /* 0x0000000f0a097c23 */ /* 0x001fc80008000009 */
[----:B--2---:R-:W-:-:S04]  /*0900*/  FFMA R9, R12, UR16, R9 ;  /* 0x000000100c097c23 */ /* 0x004fc80008000009 */
[----:B---3--:R-:W-:-:S07]  /*0910*/  FFMA R6, R14, UR9, R9 ;  /* 0x000000090e067c23 */ /* 0x008fce0008000009 */
.L_x_10:
[----:B------:R-:W-:Y:S05]  /*0920*/  BRA.U !UP2, `(.L_x_9) ;  /* 0x000000010a787547 */ /* 0x000fea000b800000 */
[----:B------:R-:W-:Y:S02]  /*0930*/  UISETP.NE.AND UP2, UPT, UR6, 0x1, UPT ;  /* 0x000000010600788c */ /* 0x000fe4000bf45270 */
[----:B------:R-:W-:-:S07]  /*0940*/  ULOP3.LUT UP3, URZ, UR23, 0x1, URZ, 0xc0, !UPT ;  /* 0x0000000117ff7892 */ /* 0x000fce000f86c0ff */
[----:B------:R-:W-:Y:S05]  /*0950*/  BRA.U !UP2, `(.L_x_11) ;  /* 0x000000010a407547 */ /* 0x000fea000b800000 */
[----:B------:R-:W1:Y:S01]  /*0960*/  S2UR UR9, SR_CgaCtaId ;  /* 0x00000000000979c3 */ /* 0x000e620000008800 */
[----:B------:R-:W-:Y:S01]  /*0970*/  UMOV UR8, 0x400 ;  /* 0x0000040000087882 */ /* 0x000fe20000000000 */
[----:B------:R-:W-:Y:S01]  /*0980*/  IADD3 R8, PT, PT, R5, UR5, RZ ;  /* 0x0000000505087c10 */ /* 0x000fe2000fffe0ff */
        /* <DEDUP_REMOVED lines=8> */
[----:B0-----:R-:W0:Y:S06]  /*0a10*/  LDS R11, [R8+0x4] ;  /* 0x00000400080b7984 */ /* 0x001e2c0000000800 */
[----:B------:R-:W0:Y:S03]  /*0a20*/  LDCU UR9, c[0x3][UR9+0x4] ;  /* 0x00c00080090977ac */ /* 0x000e260008000800 */
[----:B------:R-:W1:Y:S02]  /*0a30*/  LDCU UR8, c[0x3][UR8] ;  /* 0x00c00000080877ac */ /* 0x000e640008000800 */
[----:B-1----:R-:W-:-:S04]  /*0a40*/  FFMA R6, R9, UR8, R6 ;  /* 0x0000000809067c23 */ /* 0x002fc80008000006 */
[----:B0-----:R-:W-:-:S07]  /*0a50*/  FFMA R6, R11, UR9, R6 ;  /* 0x000000090b067c23 */ /* 0x001fce0008000006 */
.L_x_11:
[----:B------:R-:W-:Y:S05]  /*0a60*/  BRA.U !UP3, `(.L_x_9) ;  /* 0x000000010b287547 */ /* 0x000fea000b800000 */
[----:B------:R-:W1:Y:S01]  /*0a70*/  S2UR UR9, SR_CgaCtaId ;  /* 0x00000000000979c3 */ /* 0x000e620000008800 */
[----:B------:R-:W-:Y:S01]  /*0a80*/  UMOV UR8, 0x400 ;  /* 0x0000040000087882 */ /* 0x000fe20000000000 */
[----:B------:R-:W-:Y:S01]  /*0a90*/  IADD3 R5, PT, PT, R5, UR5, RZ ;  /* 0x0000000505057c10 */ /* 0x000fe2000fffe0ff */
[----:B------:R-:W-:-:S04]  /*0aa0*/  UIADD3 UR5, UPT, UPT, UR11, UR5, URZ ;  /* 0x000000050b057290 */ /* 0x000fc8000fffe0ff */
[----:B------:R-:W-:-:S12]  /*0ab0*/  USHF.L.U32 UR5, UR5, 0x2, URZ ;  /* 0x0000000205057899 */ /* 0x000fd800080006ff */
[----:B------:R-:W2:Y:S01]  /*0ac0*/  LDCU UR5, c[0x3][UR5] ;  /* 0x00c00000050577ac */ /* 0x000ea20008000800 */
[----:B-1----:R-:W-:-:S06]  /*0ad0*/  ULEA UR8, UR9, UR8, 0x18 ;  /* 0x0000000809087291 */ /* 0x002fcc000f8ec0ff */
[----:B------:R-:W-:-:S06]  /*0ae0*/  LEA R5, R5, UR8, 0x2 ;  /* 0x0000000805057c11 */ /* 0x000fcc000f8e10ff */
[----:B------:R-:W2:Y:S02]  /*0af0*/  LDS R5, [R5] ;  /* 0x0000000005057984 */ /* 0x000ea40000000800 */
[----:B--2---:R-:W-:-:S07]  /*0b00*/  FFMA R6, R5, UR5, R6 ;  /* 0x0000000505067c23 */ /* 0x004fce0008000006 */
.L_x_9:
[----:B------:R-:W-:Y:S05]  /*0b10*/  BRA.U UP1, `(.L_x_12) ;  /* 0xfffffff9016c7547 */ /* 0x000fea000b83ffff */
.L_x_6:
[----:B------:R-:W1:Y:S01]  /*0b20*/  S2R R5, SR_CTAID.X ;  /* 0x0000000000057919 */ /* 0x000e620000002500 */
[----:B------:R-:W2:Y:S01]  /*0b30*/  LDCU.64 UR4, c[0x0][0x390] ;  /* 0x00007200ff0477ac */ /* 0x000ea20008000a00 */
[----:B------:R-:W1:Y:S01]  /*0b40*/  S2R R2, SR_TID.X ;  /* 0x0000000000027919 */ /* 0x000e620000002100 */
[----:B------:R-:W3:Y:S01]  /*0b50*/  S2R R3, SR_CTAID.Y ;  /* 0x0000000000037919 */ /* 0x000ee20000002600 */
[----:B-1----:R-:W-:Y:S02]  /*0b60*/  IMAD R5, R5, UR20, R2 ;  /* 0x0000001405057c24 */ /* 0x002fe4000f8e0202 */
[----:B---3--:R-:W-:-:S03]  /*0b70*/  IMAD R0, R3, UR19, R0 ;  /* 0x0000001303007c24 */ /* 0x008fc6000f8e0200 */
[----:B--2---:R-:W-:-:S04]  /*0b80*/  ISETP.GE.AND P0, PT, R5, UR5, PT ;  /* 0x0000000505007c0c */ /* 0x004fc8000bf06270 */
[----:B------:R-:W-:-:S04]  /*0b90*/  ISETP.GE.OR P0, PT, R0, UR4, P0 ;  /* 0x0000000400007c0c */ /* 0x000fc80008706670 */
[----:B------:R-:W-:-:S13]  /*0ba0*/  ISETP.LT.OR P0, PT, R5, RZ, P0 ;  /* 0x000000ff0500720c */ /* 0x000fda0000701670 */
[----:B------:R-:W-:Y:S05]  /*0bb0*/  @P0 EXIT ;  /* 0x000000000000094d */ /* 0x000fea0003800000 */
[----:B------:R-:W1:Y:S01]  /*0bc0*/  LDC.64 R2, c[0x0][0x388] ;  /* 0x0000e200ff027b82 */ /* 0x000e620000000a00 */
[----:B------:R-:W-:-:S04]  /*0bd0*/  IMAD R5, R0, UR5, R5 ;  /* 0x0000000500057c24 */ /* 0x000fc8000f8e0205 */
[----:B-1----:R-:W-:-:S05]  /*0be0*/  IMAD.WIDE R2, R5, 0x4, R2 ;  /* 0x0000000405027825 */ /* 0x002fca00078e0202 */
[----:B------:R-:W-:Y:S01]  /*0bf0*/  STG.E desc[UR12][R2.64], R6 ;  /* 0x0000000602007986 */ /* 0x000fe2000c10190c */
[----:B------:R-:W-:Y:S05]  /*0c00*/  EXIT ;  /* 0x000000000000794d */ /* 0x000fea0003800000 */
.L_x_13:
[----:B------:R-:W-:-:S00]  /*0c10*/  BRA `(.L_x_13) ;  /* 0xfffffffc00fc7947 */ /* 0x000fc0000383ffff */
[----:B------:R-:W-:-:S00]  /*0c20*/  NOP ;  /* 0x0000000000007918 */ /* 0x000fc00000000000 */
        /* <DEDUP_REMOVED lines=13> */
.L_x_14:


//--------------------- .nv.shared._Z13gaussian_blurPKfPfiiii --------------------------
	.section	.nv.shared._Z13gaussian_blurPKfPfiiii,"aw",@nobits
	.sectionflags	@""
	.align	16
	.zero		1024


//--------------------- .nv.shared.reserved.0     --------------------------
	.section	.nv.shared.reserved.0,"aw",@nobits
	.weak		__nv_reservedSMEM_offset_0_alias
	.size		__nv_reservedSMEM_offset_0_alias, 0, 64
	.other		__nv_reservedSMEM_offset_0_alias,@"STO_CUDA_RESERVED_SHARED STV_DEFAULT"
__nv_reservedSMEM_offset_0_alias:
	.zero		0
	.zero		64


//--------------------- .nv.constant0._Z13gaussian_blurPKfPfiiii --------------------------
	.section	.nv.constant0._Z13gaussian_blurPKfPfiiii,"a",@progbits
	.sectionflags	@""
	.align	4
.nv.constant0._Z13gaussian_blurPKfPfiiii:
	.zero		928


//--------------------- SYMBOLS --------------------------

	.type		.nv.reservedSmem.offset0,@object
	.size		.nv.reservedSmem.offset0,0x4
	.type		.nv.reservedSmem.cap,@object
	.size		.nv.reservedSmem.cap,0x4
